//
// Generated by NVIDIA NVVM Compiler
//
// Compiler Build ID: CL-36424714
// Cuda compilation tools, release 13.0, V13.0.88
// Based on NVVM 20.0.0
//

.version 9.0
.target sm_100
.address_size 64

	// .globl	_Z8myKernelPfS_S_i

.visible .entry _Z8myKernelPfS_S_i(
	.param .u64 .ptr .align 1 _Z8myKernelPfS_S_i_param_0,
	.param .u64 .ptr .align 1 _Z8myKernelPfS_S_i_param_1,
	.param .u64 .ptr .align 1 _Z8myKernelPfS_S_i_param_2,
	.param .u32 _Z8myKernelPfS_S_i_param_3
)
{
	.reg .pred 	%p<2>;
	.reg .b32 	%r<6>;
	.reg .b32 	%f<4>;
	.reg .b64 	%rd<11>;

	ld.param.u64 	%rd1, [_Z8myKernelPfS_S_i_param_0];
	ld.param.u64 	%rd2, [_Z8myKernelPfS_S_i_param_1];
	ld.param.u64 	%rd3, [_Z8myKernelPfS_S_i_param_2];
	ld.param.u32 	%r2, [_Z8myKernelPfS_S_i_param_3];
	mov.u32 	%r3, %tid.x;
	mov.u32 	%r4, %ctaid.x;
	mov.u32 	%r5, %ntid.x;
	mad.lo.s32 	%r1, %r4, %r5, %r3;
	setp.ge.s32 	%p1, %r1, %r2;
	@%p1 bra 	$L__BB0_2;
	cvta.to.global.u64 	%rd4, %rd1;
	cvta.to.global.u64 	%rd5, %rd2;
	cvta.to.global.u64 	%rd6, %rd3;
	mul.wide.s32 	%rd7, %r1, 4;
	add.s64 	%rd8, %rd4, %rd7;
	ld.global.f32 	%f1, [%rd8];
	add.s64 	%rd9, %rd5, %rd7;
	ld.global.f32 	%f2, [%rd9];
	fma.rn.f32 	%f3, %f1, %f2, %f2;
	add.s64 	%rd10, %rd6, %rd7;
	st.global.f32 	[%rd10], %f3;
$L__BB0_2:
	ret;

}


// ===== COMPILED SASS (sm_100) =====

	.target	sm_100

	.elftype	@"ET_EXEC"


//--------------------- .note.nv.tkinfo           --------------------------
	.section	.note.nv.tkinfo,"",@"SHT_NOTE"
	.sectionflags	@"SHF_NOTE_NV_TKINFO"
	.tkinfo
        /*0018*/ 	.word	0x00000002
        /*0030*/ 	.string	""
        /*0030*/ 	.string	"ptxas"
        /*0030*/ 	.string	"Cuda compilation tools, release 13.0, V13.0.88"
        /*0030*/ 	.string	"Build cuda_13.0.r13.0/compiler.36424714_0"
        /*0030*/ 	.string	"-arch sm_100 -m 64 "



//--------------------- .note.nv.cuinfo           --------------------------
	.section	.note.nv.cuinfo,"",@"SHT_NOTE"
	.sectionflags	@"SHF_NOTE_NV_CUINFO"
        /*0018*/ 	.short	0x0002
        /*001a*/ 	.short	0x0064
        /*001c*/ 	.short	0x0082
	.zero		2


//--------------------- .nv.info                  --------------------------
	.section	.nv.info,"",@"SHT_CUDA_INFO"
	.align	4


	//----- nvinfo : EIATTR_REGCOUNT
	.align		4
        /*0000*/ 	.byte	0x04, 0x2f
        /*0002*/ 	.short	(.L_1 - .L_0)
	.align		4
.L_0:
        /*0004*/ 	.word	index@(_Z8myKernelPfS_S_i)
        /*0008*/ 	.word	0x0000000c


	//----- nvinfo : EIATTR_FRAME_SIZE
	.align		4
.L_1:
        /*000c*/ 	.byte	0x04, 0x11
        /*000e*/ 	.short	(.L_3 - .L_2)
	.align		4
.L_2:
        /*0010*/ 	.word	index@(_Z8myKernelPfS_S_i)
        /*0014*/ 	.word	0x00000000


	//----- nvinfo : EIATTR_MIN_STACK_SIZE
	.align		4
.L_3:
        /*0018*/ 	.byte	0x04, 0x12
        /*001a*/ 	.short	(.L_5 - .L_4)
	.align		4
.L_4:
        /*001c*/ 	.word	index@(_Z8myKernelPfS_S_i)
        /*0020*/ 	.word	0x00000000
.L_5:


//--------------------- .nv.compat                --------------------------
	.section	.nv.compat,"",@"SHT_CUDA_COMPAT_INFO"
	.align	4
        /*0000*/ 	.byte	0x02, 0x09, 0x00, 0x00, 0x02, 0x02, 0x01, 0x00, 0x02, 0x05, 0x05, 0x00, 0x03, 0x07, 0x01, 0x01
        /*0010*/ 	.byte	0x02, 0x03, 0x00, 0x00, 0x02, 0x06, 0x01, 0x00, 0x04, 0x0b, 0x08, 0x00, 0x09, 0x00, 0x00, 0x00
        /*0020*/ 	.byte	0x00, 0x00, 0x00, 0x00


//--------------------- .nv.info._Z8myKernelPfS_S_i --------------------------
	.section	.nv.info._Z8myKernelPfS_S_i,"",@"SHT_CUDA_INFO"
	.sectionflags	@""
	.align	4


	//----- nvinfo : EIATTR_CUDA_API_VERSION
	.align		4
        /*0000*/ 	.byte	0x04, 0x37
        /*0002*/ 	.short	(.L_7 - .L_6)
.L_6:
        /*0004*/ 	.word	0x00000082


	//----- nvinfo : EIATTR_KPARAM_INFO
	.align		4
.L_7:
        /*0008*/ 	.byte	0x04, 0x17
        /*000a*/ 	.short	(.L_9 - .L_8)
.L_8:
        /*000c*/ 	.word	0x00000000
        /*0010*/ 	.short	0x0003
        /*0012*/ 	.short	0x0018
        /*0014*/ 	.byte	0x00, 0xf0, 0x11, 0x00


	//----- nvinfo : EIATTR_KPARAM_INFO
	.align		4
.L_9:
        /*0018*/ 	.byte	0x04, 0x17
        /*001a*/ 	.short	(.L_11 - .L_10)
.L_10:
        /*001c*/ 	.word	0x00000000
        /*0020*/ 	.short	0x0002
        /*0022*/ 	.short	0x0010
        /*0024*/ 	.byte	0x00, 0xf5, 0x21, 0x00


	//----- nvinfo : EIATTR_KPARAM_INFO
	.align		4
.L_11:
        /*0028*/ 	.byte	0x04, 0x17
        /*002a*/ 	.short	(.L_13 - .L_12)
.L_12:
        /*002c*/ 	.word	0x00000000
        /*0030*/ 	.short	0x0001
        /*0032*/ 	.short	0x0008
        /*0034*/ 	.byte	0x00, 0xf5, 0x21, 0x00


	//----- nvinfo : EIATTR_KPARAM_INFO
	.align		4
.L_13:
        /*0038*/ 	.byte	0x04, 0x17
        /*003a*/ 	.short	(.L_15 - .L_14)
.L_14:
        /*003c*/ 	.word	0x00000000
        /*0040*/ 	.short	0x0000
        /*0042*/ 	.short	0x0000
        /*0044*/ 	.byte	0x00, 0xf5, 0x21, 0x00


	//----- nvinfo : EIATTR_SPARSE_MMA_MASK
	.align		4
.L_15:
        /*0048*/ 	.byte	0x03, 0x50
        /*004a*/ 	.short	0x0000


	//----- nvinfo : EIATTR_MAXREG_COUNT
	.align		4
        /*004c*/ 	.byte	0x03, 0x1b
        /*004e*/ 	.short	0x00ff


	//----- nvinfo : EIATTR_MERCURY_ISA_VERSION
	.align		4
        /*0050*/ 	.byte	0x03, 0x5f
        /*0052*/ 	.short	0x0101


	//----- nvinfo : EIATTR_VRC_CTA_INIT_COUNT
	.align		4
        /*0054*/ 	.byte	0x02, 0x4a
	.zero		1
	.zero		1


	//----- nvinfo : EIATTR_EXIT_INSTR_OFFSETS
	.align		4
        /*0058*/ 	.byte	0x04, 0x1c
        /*005a*/ 	.short	(.L_17 - .L_16)


	//   ....[0]....
.L_16:
        /*005c*/ 	.word	0x00000070


	//   ....[1]....
        /*0060*/ 	.word	0x00000130


	//----- nvinfo : EIATTR_CBANK_PARAM_SIZE
	.align		4
.L_17:
        /*0064*/ 	.byte	0x03, 0x19
        /*0066*/ 	.short	0x001c


	//----- nvinfo : EIATTR_PARAM_CBANK
	.align		4
        /*0068*/ 	.byte	0x04, 0x0a
        /*006a*/ 	.short	(.L_19 - .L_18)
	.align		4
.L_18:
        /*006c*/ 	.word	index@(.nv.constant0._Z8myKernelPfS_S_i)
        /*0070*/ 	.short	0x0380
        /*0072*/ 	.short	0x001c


	//----- nvinfo : EIATTR_SW_WAR
	.align		4
.L_19:
        /*0074*/ 	.byte	0x04, 0x36
        /*0076*/ 	.short	(.L_21 - .L_20)
.L_20:
        /*0078*/ 	.word	0x00000008
.L_21:


//--------------------- .nv.callgraph             --------------------------
	.section	.nv.callgraph,"",@"SHT_CUDA_CALLGRAPH"
	.align	4
	.sectionentsize	8
	.align		4
        /*0000*/ 	.word	0x00000000
	.align		4
        /*0004*/ 	.word	0xffffffff
	.align		4
        /*0008*/ 	.word	0x00000000
	.align		4
        /*000c*/ 	.word	0xfffffffe
	.align		4
        /*0010*/ 	.word	0x00000000
	.align		4
        /*0014*/ 	.word	0xfffffffd
	.align		4
        /*0018*/ 	.word	0x00000000
	.align		4
        /*001c*/ 	.word	0xfffffffc


//--------------------- .text._Z8myKernelPfS_S_i  --------------------------
	.section	.text._Z8myKernelPfS_S_i,"ax",@progbits
	.align	128
        .global         _Z8myKernelPfS_S_i
        .type           _Z8myKernelPfS_S_i,@function
        .size           _Z8myKernelPfS_S_i,(.L_x_1 - _Z8myKernelPfS_S_i)
        .other          _Z8myKernelPfS_S_i,@"STO_CUDA_ENTRY STV_DEFAULT"
_Z8myKernelPfS_S_i:
.text._Z8myKernelPfS_S_i:
[----:B------:R-:W-:Y:S01]  /*0000*/  LDC R1, c[0x0][0x37c] ;  /* 0x0000df00ff017b82 */ /* 0x000fe20000000800 */
[----:B------:R-:W0:Y:S07]  /*0010*/  S2R R9, SR_TID.X ;  /* 0x0000000000097919 */ /* 0x000e2e0000002100 */
[----:B------:R-:W0:Y:S01]  /*0020*/  S2UR UR4, SR_CTAID.X ;  /* 0x00000000000479c3 */ /* 0x000e220000002500 */
[----:B------:R-:W1:Y:S07]  /*0030*/  LDCU UR5, c[0x0][0x398] ;  /* 0x00007300ff0577ac */ /* 0x000e6e0008000800 */
[----:B------:R-:W0:Y:S02]  /*0040*/  LDC R0, c[0x0][0x360] ;  /* 0x0000d800ff007b82 */ /* 0x000e240000000800 */
[----:B0-----:R-:W-:-:S05]  /*0050*/  IMAD R9, R0, UR4, R9 ;  /* 0x0000000400097c24 */ /* 0x001fca000f8e0209 */
[----:B-1----:R-:W-:-:S13]  /*0060*/  ISETP.GE.AND P0, PT, R9, UR5, PT ;  /* 0x0000000509007c0c */ /* 0x002fda000bf06270 */
[----:B------:R-:W-:Y:S05]  /*0070*/  @P0 EXIT ;  /* 0x000000000000094d */ /* 0x000fea0003800000 */
[----:B------:R-:W0:Y:S01]  /*0080*/  LDC.64 R2, c[0x0][0x380] ;  /* 0x0000e000ff027b82 */ /* 0x000e220000000a00 */
[----:B------:R-:W1:Y:S07]  /*0090*/  LDCU.64 UR4, c[0x0][0x358] ;  /* 0x00006b00ff0477ac */ /* 0x000e6e0008000a00 */
[----:B------:R-:W2:Y:S08]  /*00a0*/  LDC.64 R4, c[0x0][0x388] ;  /* 0x0000e200ff047b82 */ /* 0x000eb00000000a00 */
[----:B------:R-:W3:Y:S01]  /*00b0*/  LDC.64 R6, c[0x0][0x390] ;  /* 0x0000e400ff067b82 */ /* 0x000ee20000000a00 */
[----:B0-----:R-:W-:-:S06]  /*00c0*/  IMAD.WIDE R2, R9, 0x4, R2 ;  /* 0x0000000409027825 */ /* 0x001fcc00078e0202 */
[----:B-1----:R-:W4:Y:S01]  /*00d0*/  LDG.E R2, desc[UR4][R2.64] ;  /* 0x0000000402027981 */ /* 0x002f22000c1e1900 */
[----:B--2---:R-:W-:-:S06]  /*00e0*/  IMAD.WIDE R4, R9, 0x4, R4 ;  /* 0x0000000409047825 */ /* 0x004fcc00078e0204 */
[----:B------:R-:W4:Y:S01]  /*00f0*/  LDG.E R5, desc[UR4][R4.64] ;  /* 0x0000000404057981 */ /* 0x000f22000c1e1900 */
[----:B---3--:R-:W-:-:S04]  /*0100*/  IMAD.WIDE R6, R9, 0x4, R6 ;  /* 0x0000000409067825 */ /* 0x008fc800078e0206 */
[----:B----4-:R-:W-:-:S05]  /*0110*/  FFMA R9, R2, R5, R5 ;  /* 0x0000000502097223 */ /* 0x010fca0000000005 */
[----:B------:R-:W-:Y:S01]  /*0120*/  STG.E desc[UR4][R6.64], R9 ;  /* 0x0000000906007986 */ /* 0x000fe2000c101904 */
[----:B------:R-:W-:Y:S05]  /*0130*/  EXIT ;  /* 0x000000000000794d */ /* 0x000fea0003800000 */
.L_x_0:
[----:B------:R-:W-:-:S00]  /*0140*/  BRA `(.L_x_0) ;  /* 0xfffffffc00fc7947 */ /* 0x000fc0000383ffff */
[----:B------:R-:W-:-:S00]  /*0150*/  NOP ;  /* 0x0000000000007918 */ /* 0x000fc00000000000 */
        /* <DEDUP_REMOVED lines=10> */
.L_x_1:


//--------------------- .nv.shared.reserved.0     --------------------------
	.section	.nv.shared.reserved.0,"aw",@nobits
	.weak		__nv_reservedSMEM_offset_0_alias
	.size		__nv_reservedSMEM_offset_0_alias, 0, 64
	.other		__nv_reservedSMEM_offset_0_alias,@"STO_CUDA_RESERVED_SHARED STV_DEFAULT"
__nv_reservedSMEM_offset_0_alias:
	.zero		0
	.zero		64


//--------------------- .nv.constant0._Z8myKernelPfS_S_i --------------------------
	.section	.nv.constant0._Z8myKernelPfS_S_i,"a",@progbits
	.sectionflags	@""
	.align	4
.nv.constant0._Z8myKernelPfS_S_i:
	.zero		924


//--------------------- SYMBOLS --------------------------

	.type		.nv.reservedSmem.offset0,@object
	.size		.nv.reservedSmem.offset0,0x4
